//
// Generated by NVIDIA NVVM Compiler
//
// Compiler Build ID: CL-36424714
// Cuda compilation tools, release 13.0, V13.0.88
// Based on NVVM 20.0.0
//

.version 9.0
.target sm_100
.address_size 64

	// .globl	default_function_kernel_1

.visible .entry default_function_kernel_1(
	.param .u64 .ptr .align 1 default_function_kernel_1_param_0,
	.param .u64 .ptr .align 1 default_function_kernel_1_param_1,
	.param .u64 .ptr .align 1 default_function_kernel_1_param_2
)
.maxntid 36
{
	.reg .b32 	%r<4>;
	.reg .b32 	%f<6>;
	.reg .b64 	%rd<11>;

	ld.param.u64 	%rd1, [default_function_kernel_1_param_0];
	ld.param.u64 	%rd2, [default_function_kernel_1_param_1];
	ld.param.u64 	%rd3, [default_function_kernel_1_param_2];
	cvta.to.global.u64 	%rd4, %rd1;
	cvta.to.global.u64 	%rd5, %rd3;
	cvta.to.global.u64 	%rd6, %rd2;
	mov.u32 	%r1, %ctaid.x;
	mov.u32 	%r2, %tid.x;
	mad.lo.s32 	%r3, %r1, 36, %r2;
	mul.wide.u32 	%rd7, %r3, 4;
	add.s64 	%rd8, %rd6, %rd7;
	ld.global.nc.f32 	%f1, [%rd8];
	add.s64 	%rd9, %rd5, %rd7;
	ld.global.nc.f32 	%f2, [%rd9];
	sub.f32 	%f3, %f1, %f2;
	add.f32 	%f4, %f1, %f3;
	mul.f32 	%f5, %f1, %f4;
	add.s64 	%rd10, %rd4, %rd7;
	st.global.f32 	[%rd10], %f5;
	ret;

}
	// .globl	default_function_kernel
.visible .entry default_function_kernel(
	.param .u64 .ptr .align 1 default_function_kernel_param_0,
	.param .u64 .ptr .align 1 default_function_kernel_param_1,
	.param .u64 .ptr .align 1 default_function_kernel_param_2
)
.maxntid 16
{
	.reg .b32 	%r<5>;
	.reg .b32 	%f<4>;
	.reg .b64 	%rd<11>;

	ld.param.u64 	%rd1, [default_function_kernel_param_0];
	ld.param.u64 	%rd2, [default_function_kernel_param_1];
	ld.param.u64 	%rd3, [default_function_kernel_param_2];
	cvta.to.global.u64 	%rd4, %rd1;
	cvta.to.global.u64 	%rd5, %rd3;
	cvta.to.global.u64 	%rd6, %rd2;
	mov.u32 	%r1, %ctaid.x;
	shl.b32 	%r2, %r1, 4;
	mov.u32 	%r3, %tid.x;
	or.b32  	%r4, %r2, %r3;
	mul.wide.u32 	%rd7, %r4, 4;
	add.s64 	%rd8, %rd6, %rd7;
	ld.global.nc.f32 	%f1, [%rd8];
	add.s64 	%rd9, %rd5, %rd7;
	ld.global.nc.f32 	%f2, [%rd9];
	div.rn.f32 	%f3, %f1, %f2;
	add.s64 	%rd10, %rd4, %rd7;
	st.global.f32 	[%rd10], %f3;
	ret;

}
	// .globl	default_function_kernel_2
.visible .entry default_function_kernel_2(
	.param .u64 .ptr .align 1 default_function_kernel_2_param_0,
	.param .u64 .ptr .align 1 default_function_kernel_2_param_1,
	.param .u64 .ptr .align 1 default_function_kernel_2_param_2
)
.maxntid 32
{
	.reg .b32 	%r<5>;
	.reg .b32 	%f<4>;
	.reg .b64 	%rd<11>;

	ld.param.u64 	%rd1, [default_function_kernel_2_param_0];
	ld.param.u64 	%rd2, [default_function_kernel_2_param_1];
	ld.param.u64 	%rd3, [default_function_kernel_2_param_2];
	cvta.to.global.u64 	%rd4, %rd1;
	cvta.to.global.u64 	%rd5, %rd3;
	cvta.to.global.u64 	%rd6, %rd2;
	mov.u32 	%r1, %ctaid.x;
	shl.b32 	%r2, %r1, 5;
	mov.u32 	%r3, %tid.x;
	or.b32  	%r4, %r2, %r3;
	mul.wide.u32 	%rd7, %r4, 4;
	add.s64 	%rd8, %rd6, %rd7;
	ld.global.nc.f32 	%f1, [%rd8];
	add.s64 	%rd9, %rd5, %rd7;
	ld.global.nc.f32 	%f2, [%rd9];
	sub.f32 	%f3, %f1, %f2;
	add.s64 	%rd10, %rd4, %rd7;
	st.global.f32 	[%rd10], %f3;
	ret;

}


// ===== COMPILED SASS (sm_100) =====

	.target	sm_100

	.elftype	@"ET_EXEC"


//--------------------- .note.nv.tkinfo           --------------------------
	.section	.note.nv.tkinfo,"",@"SHT_NOTE"
	.sectionflags	@"SHF_NOTE_NV_TKINFO"
	.tkinfo
        /*0018*/ 	.word	0x00000002
        /*0030*/ 	.string	""
        /*0030*/ 	.string	"ptxas"
        /*0030*/ 	.string	"Cuda compilation tools, release 13.0, V13.0.88"
        /*0030*/ 	.string	"Build cuda_13.0.r13.0/compiler.36424714_0"
        /*0030*/ 	.string	"-arch sm_100 -m 64 "



//--------------------- .note.nv.cuinfo           --------------------------
	.section	.note.nv.cuinfo,"",@"SHT_NOTE"
	.sectionflags	@"SHF_NOTE_NV_CUINFO"
        /*0018*/ 	.short	0x0002
        /*001a*/ 	.short	0x0064
        /*001c*/ 	.short	0x0082
	.zero		2


//--------------------- .nv.info                  --------------------------
	.section	.nv.info,"",@"SHT_CUDA_INFO"
	.align	4


	//----- nvinfo : EIATTR_REGCOUNT
	.align		4
        /*0000*/ 	.byte	0x04, 0x2f
        /*0002*/ 	.short	(.L_1 - .L_0)
	.align		4
.L_0:
        /*0004*/ 	.word	index@(default_function_kernel_1)
        /*0008*/ 	.word	0x0000000e


	//----- nvinfo : EIATTR_FRAME_SIZE
	.align		4
.L_1:
        /*000c*/ 	.byte	0x04, 0x11
        /*000e*/ 	.short	(.L_3 - .L_2)
	.align		4
.L_2:
        /*0010*/ 	.word	index@(default_function_kernel_1)
        /*0014*/ 	.word	0x00000000


	//----- nvinfo : EIATTR_REGCOUNT
	.align		4
.L_3:
        /*0018*/ 	.byte	0x04, 0x2f
        /*001a*/ 	.short	(.L_5 - .L_4)
	.align		4
.L_4:
        /*001c*/ 	.word	index@(default_function_kernel)
        /*0020*/ 	.word	0x00000010


	//----- nvinfo : EIATTR_FRAME_SIZE
	.align		4
.L_5:
        /*0024*/ 	.byte	0x04, 0x11
        /*0026*/ 	.short	(.L_7 - .L_6)
	.align		4
.L_6:
        /*0028*/ 	.word	index@($__internal_0_$__cuda_sm3x_div_rn_noftz_f32_slowpath)
        /*002c*/ 	.word	0x00000000


	//----- nvinfo : EIATTR_FRAME_SIZE
	.align		4
.L_7:
        /*0030*/ 	.byte	0x04, 0x11
        /*0032*/ 	.short	(.L_9 - .L_8)
	.align		4
.L_8:
        /*0034*/ 	.word	index@(default_function_kernel)
        /*0038*/ 	.word	0x00000000


	//----- nvinfo : EIATTR_REGCOUNT
	.align		4
.L_9:
        /*003c*/ 	.byte	0x04, 0x2f
        /*003e*/ 	.short	(.L_11 - .L_10)
	.align		4
.L_10:
        /*0040*/ 	.word	index@(default_function_kernel_2)
        /*0044*/ 	.word	0x0000000c


	//----- nvinfo : EIATTR_FRAME_SIZE
	.align		4
.L_11:
        /*0048*/ 	.byte	0x04, 0x11
        /*004a*/ 	.short	(.L_13 - .L_12)
	.align		4
.L_12:
        /*004c*/ 	.word	index@(default_function_kernel_2)
        /*0050*/ 	.word	0x00000000


	//----- nvinfo : EIATTR_MIN_STACK_SIZE
	.align		4
.L_13:
        /*0054*/ 	.byte	0x04, 0x12
        /*0056*/ 	.short	(.L_15 - .L_14)
	.align		4
.L_14:
        /*0058*/ 	.word	index@(default_function_kernel_2)
        /*005c*/ 	.word	0x00000000


	//----- nvinfo : EIATTR_MIN_STACK_SIZE
	.align		4
.L_15:
        /*0060*/ 	.byte	0x04, 0x12
        /*0062*/ 	.short	(.L_17 - .L_16)
	.align		4
.L_16:
        /*0064*/ 	.word	index@(default_function_kernel)
        /*0068*/ 	.word	0x00000000


	//----- nvinfo : EIATTR_MIN_STACK_SIZE
	.align		4
.L_17:
        /*006c*/ 	.byte	0x04, 0x12
        /*006e*/ 	.short	(.L_19 - .L_18)
	.align		4
.L_18:
        /*0070*/ 	.word	index@(default_function_kernel_1)
        /*0074*/ 	.word	0x00000000
.L_19:


//--------------------- .nv.compat                --------------------------
	.section	.nv.compat,"",@"SHT_CUDA_COMPAT_INFO"
	.align	4
        /*0000*/ 	.byte	0x02, 0x09, 0x00, 0x00, 0x02, 0x02, 0x01, 0x00, 0x02, 0x05, 0x05, 0x00, 0x03, 0x07, 0x01, 0x01
        /*0010*/ 	.byte	0x02, 0x03, 0x00, 0x00, 0x02, 0x06, 0x01, 0x00, 0x04, 0x0b, 0x08, 0x00, 0x01, 0x00, 0x00, 0x00
        /*0020*/ 	.byte	0x00, 0x00, 0x00, 0x00


//--------------------- .nv.info.default_function_kernel_2 --------------------------
	.section	.nv.info.default_function_kernel_2,"",@"SHT_CUDA_INFO"
	.sectionflags	@""
	.align	4


	//----- nvinfo : EIATTR_CUDA_API_VERSION
	.align		4
        /*0000*/ 	.byte	0x04, 0x37
        /*0002*/ 	.short	(.L_21 - .L_20)
.L_20:
        /*0004*/ 	.word	0x00000082


	//----- nvinfo : EIATTR_KPARAM_INFO
	.align		4
.L_21:
        /*0008*/ 	.byte	0x04, 0x17
        /*000a*/ 	.short	(.L_23 - .L_22)
.L_22:
        /*000c*/ 	.word	0x00000000
        /*0010*/ 	.short	0x0002
        /*0012*/ 	.short	0x0010
        /*0014*/ 	.byte	0x00, 0xf5, 0x21, 0x00


	//----- nvinfo : EIATTR_KPARAM_INFO
	.align		4
.L_23:
        /*0018*/ 	.byte	0x04, 0x17
        /*001a*/ 	.short	(.L_25 - .L_24)
.L_24:
        /*001c*/ 	.word	0x00000000
        /*0020*/ 	.short	0x0001
        /*0022*/ 	.short	0x0008
        /*0024*/ 	.byte	0x00, 0xf5, 0x21, 0x00


	//----- nvinfo : EIATTR_KPARAM_INFO
	.align		4
.L_25:
        /*0028*/ 	.byte	0x04, 0x17
        /*002a*/ 	.short	(.L_27 - .L_26)
.L_26:
        /*002c*/ 	.word	0x00000000
        /*0030*/ 	.short	0x0000
        /*0032*/ 	.short	0x0000
        /*0034*/ 	.byte	0x00, 0xf5, 0x21, 0x00


	//----- nvinfo : EIATTR_SPARSE_MMA_MASK
	.align		4
.L_27:
        /*0038*/ 	.byte	0x03, 0x50
        /*003a*/ 	.short	0x0000


	//----- nvinfo : EIATTR_MAXREG_COUNT
	.align		4
        /*003c*/ 	.byte	0x03, 0x1b
        /*003e*/ 	.short	0x00ff


	//----- nvinfo : EIATTR_MERCURY_ISA_VERSION
	.align		4
        /*0040*/ 	.byte	0x03, 0x5f
        /*0042*/ 	.short	0x0101


	//----- nvinfo : EIATTR_VRC_CTA_INIT_COUNT
	.align		4
        /*0044*/ 	.byte	0x02, 0x4a
	.zero		1
	.zero		1


	//----- nvinfo : EIATTR_EXIT_INSTR_OFFSETS
	.align		4
        /*0048*/ 	.byte	0x04, 0x1c
        /*004a*/ 	.short	(.L_29 - .L_28)


	//   ....[0]....
.L_28:
        /*004c*/ 	.word	0x00000100


	//----- nvinfo : EIATTR_MAX_THREADS
	.align		4
.L_29:
        /*0050*/ 	.byte	0x04, 0x05
        /*0052*/ 	.short	(.L_31 - .L_30)
.L_30:
        /*0054*/ 	.word	0x00000020
        /*0058*/ 	.word	0x00000001
        /*005c*/ 	.word	0x00000001


	//----- nvinfo : EIATTR_CBANK_PARAM_SIZE
	.align		4
.L_31:
        /*0060*/ 	.byte	0x03, 0x19
        /*0062*/ 	.short	0x0018


	//----- nvinfo : EIATTR_PARAM_CBANK
	.align		4
        /*0064*/ 	.byte	0x04, 0x0a
        /*0066*/ 	.short	(.L_33 - .L_32)
	.align		4
.L_32:
        /*0068*/ 	.word	index@(.nv.constant0.default_function_kernel_2)
        /*006c*/ 	.short	0x0380
        /*006e*/ 	.short	0x0018


	//----- nvinfo : EIATTR_SW_WAR
	.align		4
.L_33:
        /*0070*/ 	.byte	0x04, 0x36
        /*0072*/ 	.short	(.L_35 - .L_34)
.L_34:
        /*0074*/ 	.word	0x00000008
.L_35:


//--------------------- .nv.info.default_function_kernel --------------------------
	.section	.nv.info.default_function_kernel,"",@"SHT_CUDA_INFO"
	.sectionflags	@""
	.align	4


	//----- nvinfo : EIATTR_CUDA_API_VERSION
	.align		4
        /*0000*/ 	.byte	0x04, 0x37
        /*0002*/ 	.short	(.L_37 - .L_36)
.L_36:
        /*0004*/ 	.word	0x00000082


	//----- nvinfo : EIATTR_KPARAM_INFO
	.align		4
.L_37:
        /*0008*/ 	.byte	0x04, 0x17
        /*000a*/ 	.short	(.L_39 - .L_38)
.L_38:
        /*000c*/ 	.word	0x00000000
        /*0010*/ 	.short	0x0002
        /*0012*/ 	.short	0x0010
        /*0014*/ 	.byte	0x00, 0xf5, 0x21, 0x00


	//----- nvinfo : EIATTR_KPARAM_INFO
	.align		4
.L_39:
        /*0018*/ 	.byte	0x04, 0x17
        /*001a*/ 	.short	(.L_41 - .L_40)
.L_40:
        /*001c*/ 	.word	0x00000000
        /*0020*/ 	.short	0x0001
        /*0022*/ 	.short	0x0008
        /*0024*/ 	.byte	0x00, 0xf5, 0x21, 0x00


	//----- nvinfo : EIATTR_KPARAM_INFO
	.align		4
.L_41:
        /*0028*/ 	.byte	0x04, 0x17
        /*002a*/ 	.short	(.L_43 - .L_42)
.L_42:
        /*002c*/ 	.word	0x00000000
        /*0030*/ 	.short	0x0000
        /*0032*/ 	.short	0x0000
        /*0034*/ 	.byte	0x00, 0xf5, 0x21, 0x00


	//----- nvinfo : EIATTR_SPARSE_MMA_MASK
	.align		4
.L_43:
        /*0038*/ 	.byte	0x03, 0x50
        /*003a*/ 	.short	0x0000


	//----- nvinfo : EIATTR_MAXREG_COUNT
	.align		4
        /*003c*/ 	.byte	0x03, 0x1b
        /*003e*/ 	.short	0x00ff


	//----- nvinfo : EIATTR_MERCURY_ISA_VERSION
	.align		4
        /*0040*/ 	.byte	0x03, 0x5f
        /*0042*/ 	.short	0x0101


	//----- nvinfo : EIATTR_VRC_CTA_INIT_COUNT
	.align		4
        /*0044*/ 	.byte	0x02, 0x4a
	.zero		1
	.zero		1


	//----- nvinfo : EIATTR_EXIT_INSTR_OFFSETS
	.align		4
        /*0048*/ 	.byte	0x04, 0x1c
        /*004a*/ 	.short	(.L_45 - .L_44)


	//   ....[0]....
.L_44:
        /*004c*/ 	.word	0x000001c0


	//----- nvinfo : EIATTR_MAX_THREADS
	.align		4
.L_45:
        /*0050*/ 	.byte	0x04, 0x05
        /*0052*/ 	.short	(.L_47 - .L_46)
.L_46:
        /*0054*/ 	.word	0x00000010
        /*0058*/ 	.word	0x00000001
        /*005c*/ 	.word	0x00000001


	//----- nvinfo : EIATTR_CRS_STACK_SIZE
	.align		4
.L_47:
        /*0060*/ 	.byte	0x04, 0x1e
        /*0062*/ 	.short	(.L_49 - .L_48)
.L_48:
        /*0064*/ 	.word	0x00000000


	//----- nvinfo : EIATTR_CBANK_PARAM_SIZE
	.align		4
.L_49:
        /*0068*/ 	.byte	0x03, 0x19
        /*006a*/ 	.short	0x0018


	//----- nvinfo : EIATTR_PARAM_CBANK
	.align		4
        /*006c*/ 	.byte	0x04, 0x0a
        /*006e*/ 	.short	(.L_51 - .L_50)
	.align		4
.L_50:
        /*0070*/ 	.word	index@(.nv.constant0.default_function_kernel)
        /*0074*/ 	.short	0x0380
        /*0076*/ 	.short	0x0018


	//----- nvinfo : EIATTR_SW_WAR
	.align		4
.L_51:
        /*0078*/ 	.byte	0x04, 0x36
        /*007a*/ 	.short	(.L_53 - .L_52)
.L_52:
        /*007c*/ 	.word	0x00000008
.L_53:


//--------------------- .nv.info.default_function_kernel_1 --------------------------
	.section	.nv.info.default_function_kernel_1,"",@"SHT_CUDA_INFO"
	.sectionflags	@""
	.align	4


	//----- nvinfo : EIATTR_CUDA_API_VERSION
	.align		4
        /*0000*/ 	.byte	0x04, 0x37
        /*0002*/ 	.short	(.L_55 - .L_54)
.L_54:
        /*0004*/ 	.word	0x00000082


	//----- nvinfo : EIATTR_KPARAM_INFO
	.align		4
.L_55:
        /*0008*/ 	.byte	0x04, 0x17
        /*000a*/ 	.short	(.L_57 - .L_56)
.L_56:
        /*000c*/ 	.word	0x00000000
        /*0010*/ 	.short	0x0002
        /*0012*/ 	.short	0x0010
        /*0014*/ 	.byte	0x00, 0xf5, 0x21, 0x00


	//----- nvinfo : EIATTR_KPARAM_INFO
	.align		4
.L_57:
        /*0018*/ 	.byte	0x04, 0x17
        /*001a*/ 	.short	(.L_59 - .L_58)
.L_58:
        /*001c*/ 	.word	0x00000000
        /*0020*/ 	.short	0x0001
        /*0022*/ 	.short	0x0008
        /*0024*/ 	.byte	0x00, 0xf5, 0x21, 0x00


	//----- nvinfo : EIATTR_KPARAM_INFO
	.align		4
.L_59:
        /*0028*/ 	.byte	0x04, 0x17
        /*002a*/ 	.short	(.L_61 - .L_60)
.L_60:
        /*002c*/ 	.word	0x00000000
        /*0030*/ 	.short	0x0000
        /*0032*/ 	.short	0x0000
        /*0034*/ 	.byte	0x00, 0xf5, 0x21, 0x00


	//----- nvinfo : EIATTR_SPARSE_MMA_MASK
	.align		4
.L_61:
        /*0038*/ 	.byte	0x03, 0x50
        /*003a*/ 	.short	0x0000


	//----- nvinfo : EIATTR_MAXREG_COUNT
	.align		4
        /*003c*/ 	.byte	0x03, 0x1b
        /*003e*/ 	.short	0x00ff


	//----- nvinfo : EIATTR_MERCURY_ISA_VERSION
	.align		4
        /*0040*/ 	.byte	0x03, 0x5f
        /*0042*/ 	.short	0x0101


	//----- nvinfo : EIATTR_VRC_CTA_INIT_COUNT
	.align		4
        /*0044*/ 	.byte	0x02, 0x4a
	.zero		1
	.zero		1


	//----- nvinfo : EIATTR_EXIT_INSTR_OFFSETS
	.align		4
        /*0048*/ 	.byte	0x04, 0x1c
        /*004a*/ 	.short	(.L_63 - .L_62)


	//   ....[0]....
.L_62:
        /*004c*/ 	.word	0x00000110


	//----- nvinfo : EIATTR_MAX_THREADS
	.align		4
.L_63:
        /*0050*/ 	.byte	0x04, 0x05
        /*0052*/ 	.short	(.L_65 - .L_64)
.L_64:
        /*0054*/ 	.word	0x00000024
        /*0058*/ 	.word	0x00000001
        /*005c*/ 	.word	0x00000001


	//----- nvinfo : EIATTR_CBANK_PARAM_SIZE
	.align		4
.L_65:
        /*0060*/ 	.byte	0x03, 0x19
        /*0062*/ 	.short	0x0018


	//----- nvinfo : EIATTR_PARAM_CBANK
	.align		4
        /*0064*/ 	.byte	0x04, 0x0a
        /*0066*/ 	.short	(.L_67 - .L_66)
	.align		4
.L_66:
        /*0068*/ 	.word	index@(.nv.constant0.default_function_kernel_1)
        /*006c*/ 	.short	0x0380
        /*006e*/ 	.short	0x0018


	//----- nvinfo : EIATTR_SW_WAR
	.align		4
.L_67:
        /*0070*/ 	.byte	0x04, 0x36
        /*0072*/ 	.short	(.L_69 - .L_68)
.L_68:
        /*0074*/ 	.word	0x00000008
.L_69:


//--------------------- .nv.callgraph             --------------------------
	.section	.nv.callgraph,"",@"SHT_CUDA_CALLGRAPH"
	.align	4
	.sectionentsize	8
	.align		4
        /*0000*/ 	.word	0x00000000
	.align		4
        /*0004*/ 	.word	0xffffffff
	.align		4
        /*0008*/ 	.word	0x00000000
	.align		4
        /*000c*/ 	.word	0xfffffffe
	.align		4
        /*0010*/ 	.word	0x00000000
	.align		4
        /*0014*/ 	.word	0xfffffffd
	.align		4
        /*0018*/ 	.word	0x00000000
	.align		4
        /*001c*/ 	.word	0xfffffffc


//--------------------- .text.default_function_kernel_2 --------------------------
	.section	.text.default_function_kernel_2,"ax",@progbits
	.align	128
        .global         default_function_kernel_2
        .type           default_function_kernel_2,@function
        .size           default_function_kernel_2,(.L_x_17 - default_function_kernel_2)
        .other          default_function_kernel_2,@"STO_CUDA_ENTRY STV_DEFAULT"
default_function_kernel_2:
.text.default_function_kernel_2:
[----:B------:R-:W-:Y:S01]  /*0000*/  LDC R1, c[0x0][0x37c] ;  /* 0x0000df00ff017b82 */ /* 0x000fe20000000800 */
[----:B------:R-:W0:Y:S07]  /*0010*/  S2R R9, SR_TID.X ;  /* 0x0000000000097919 */ /* 0x000e2e0000002100 */
[----:B------:R-:W1:Y:S01]  /*0020*/  S2UR UR4, SR_CTAID.X ;  /* 0x00000000000479c3 */ /* 0x000e620000002500 */
[----:B------:R-:W2:Y:S07]  /*0030*/  LDCU.64 UR6, c[0x0][0x358] ;  /* 0x00006b00ff0677ac */ /* 0x000eae0008000a00 */
[----:B------:R-:W3:Y:S08]  /*0040*/  LDC.64 R2, c[0x0][0x388] ;  /* 0x0000e200ff027b82 */ /* 0x000ef00000000a00 */
[----:B------:R-:W4:Y:S01]  /*0050*/  LDC.64 R4, c[0x0][0x390] ;  /* 0x0000e400ff047b82 */ /* 0x000f220000000a00 */
[----:B-1----:R-:W-:-:S07]  /*0060*/  USHF.L.U32 UR4, UR4, 0x5, URZ ;  /* 0x0000000504047899 */ /* 0x002fce00080006ff */
[----:B------:R-:W1:Y:S01]  /*0070*/  LDC.64 R6, c[0x0][0x380] ;  /* 0x0000e000ff067b82 */ /* 0x000e620000000a00 */
[----:B0-----:R-:W-:-:S05]  /*0080*/  LOP3.LUT R9, R9, UR4, RZ, 0xfc, !PT ;  /* 0x0000000409097c12 */ /* 0x001fca000f8efcff */
[----:B---3--:R-:W-:-:S04]  /*0090*/  IMAD.WIDE.U32 R2, R9, 0x4, R2 ;  /* 0x0000000409027825 */ /* 0x008fc800078e0002 */
[C---:B----4-:R-:W-:Y:S02]  /*00a0*/  IMAD.WIDE.U32 R4, R9.reuse, 0x4, R4 ;  /* 0x0000000409047825 */ /* 0x050fe400078e0004 */
[----:B--2---:R-:W2:Y:S04]  /*00b0*/  LDG.E.CONSTANT R2, desc[UR6][R2.64] ;  /* 0x0000000602027981 */ /* 0x004ea8000c1e9900 */
[----:B------:R-:W2:Y:S01]  /*00c0*/  LDG.E.CONSTANT R5, desc[UR6][R4.64] ;  /* 0x0000000604057981 */ /* 0x000ea2000c1e9900 */
[----:B-1----:R-:W-:-:S04]  /*00d0*/  IMAD.WIDE.U32 R6, R9, 0x4, R6 ;  /* 0x0000000409067825 */ /* 0x002fc800078e0006 */
[----:B--2---:R-:W-:-:S05]  /*00e0*/  FADD R9, R2, -R5 ;  /* 0x8000000502097221 */ /* 0x004fca0000000000 */
[----:B------:R-:W-:Y:S01]  /*00f0*/  STG.E desc[UR6][R6.64], R9 ;  /* 0x0000000906007986 */ /* 0x000fe2000c101906 */
[----:B------:R-:W-:Y:S05]  /*0100*/  EXIT ;  /* 0x000000000000794d */ /* 0x000fea0003800000 */
.L_x_0:
[----:B------:R-:W-:-:S00]  /*0110*/  BRA `(.L_x_0) ;  /* 0xfffffffc00fc7947 */ /* 0x000fc0000383ffff */
[----:B------:R-:W-:-:S00]  /*0120*/  NOP ;  /* 0x0000000000007918 */ /* 0x000fc00000000000 */
        /* <DEDUP_REMOVED lines=13> */
.L_x_17:


//--------------------- .text.default_function_kernel --------------------------
	.section	.text.default_function_kernel,"ax",@progbits
	.align	128
        .global         default_function_kernel
        .type           default_function_kernel,@function
        .size           default_function_kernel,(.L_x_16 - default_function_kernel)
        .other          default_function_kernel,@"STO_CUDA_ENTRY STV_DEFAULT"
default_function_kernel:
.text.default_function_kernel:
[----:B------:R-:W-:Y:S01]  /*0000*/  LDC R1, c[0x0][0x37c] ;  /* 0x0000df00ff017b82 */ /* 0x000fe20000000800 */
[----:B------:R-:W0:Y:S07]  /*0010*/  S2R R2, SR_TID.X ;  /* 0x0000000000027919 */ /* 0x000e2e0000002100 */
[----:B------:R-:W1:Y:S01]  /*0020*/  S2UR UR4, SR_CTAID.X ;  /* 0x00000000000479c3 */ /* 0x000e620000002500 */
[----:B------:R-:W2:Y:S07]  /*0030*/  LDCU.64 UR6, c[0x0][0x358] ;  /* 0x00006b00ff0677ac */ /* 0x000eae0008000a00 */
[----:B------:R-:W3:Y:S08]  /*0040*/  LDC.64 R6, c[0x0][0x390] ;  /* 0x0000e400ff067b82 */ /* 0x000ef00000000a00 */
[----:B------:R-:W4:Y:S01]  /*0050*/  LDC.64 R4, c[0x0][0x388] ;  /* 0x0000e200ff047b82 */ /* 0x000f220000000a00 */
[----:B-1----:R-:W-:-:S06]  /*0060*/  USHF.L.U32 UR4, UR4, 0x4, URZ ;  /* 0x0000000404047899 */ /* 0x002fcc00080006ff */
[----:B0-----:R-:W-:-:S05]  /*0070*/  LOP3.LUT R2, R2, UR4, RZ, 0xfc, !PT ;  /* 0x0000000402027c12 */ /* 0x001fca000f8efcff */
[----:B---3--:R-:W-:-:S05]  /*0080*/  IMAD.WIDE.U32 R6, R2, 0x4, R6 ;  /* 0x0000000402067825 */ /* 0x008fca00078e0006 */
[----:B--2---:R-:W2:Y:S01]  /*0090*/  LDG.E.CONSTANT R3, desc[UR6][R6.64] ;  /* 0x0000000606037981 */ /* 0x004ea2000c1e9900 */
[----:B----4-:R-:W-:-:S05]  /*00a0*/  IMAD.WIDE.U32 R4, R2, 0x4, R4 ;  /* 0x0000000402047825 */ /* 0x010fca00078e0004 */
[----:B------:R-:W3:Y:S01]  /*00b0*/  LDG.E.CONSTANT R0, desc[UR6][R4.64] ;  /* 0x0000000604007981 */ /* 0x000ee2000c1e9900 */
[----:B------:R-:W-:Y:S01]  /*00c0*/  BSSY.RECONVERGENT B0, `(.L_x_1) ;  /* 0x000000c000007945 */ /* 0x000fe20003800200 */
[----:B--2---:R-:W0:Y:S08]  /*00d0*/  MUFU.RCP R8, R3 ;  /* 0x0000000300087308 */ /* 0x004e300000001000 */
[----:B---3--:R-:W1:Y:S01]  /*00e0*/  FCHK P0, R0, R3 ;  /* 0x0000000300007302 */ /* 0x008e620000000000 */
[----:B0-----:R-:W-:-:S04]  /*00f0*/  FFMA R9, -R3, R8, 1 ;  /* 0x3f80000003097423 */ /* 0x001fc80000000108 */
[----:B------:R-:W-:-:S04]  /*0100*/  FFMA R9, R8, R9, R8 ;  /* 0x0000000908097223 */ /* 0x000fc80000000008 */
[----:B------:R-:W-:-:S04]  /*0110*/  FFMA R8, R0, R9, RZ ;  /* 0x0000000900087223 */ /* 0x000fc800000000ff */
[----:B------:R-:W-:-:S04]  /*0120*/  FFMA R10, -R3, R8, R0 ;  /* 0x00000008030a7223 */ /* 0x000fc80000000100 */
[----:B------:R-:W-:Y:S01]  /*0130*/  FFMA R9, R9, R10, R8 ;  /* 0x0000000a09097223 */ /* 0x000fe20000000008 */
[----:B-1----:R-:W-:Y:S06]  /*0140*/  @!P0 BRA `(.L_x_2) ;  /* 0x00000000000c8947 */ /* 0x002fec0003800000 */
[----:B------:R-:W-:-:S07]  /*0150*/  MOV R11, 0x170 ;  /* 0x00000170000b7802 */ /* 0x000fce0000000f00 */
[----:B------:R-:W-:Y:S05]  /*0160*/  CALL.REL.NOINC `($__internal_0_$__cuda_sm3x_div_rn_noftz_f32_slowpath) ;  /* 0x0000000000187944 */ /* 0x000fea0003c00000 */
[----:B------:R-:W-:-:S07]  /*0170*/  IMAD.MOV.U32 R9, RZ, RZ, R3 ;  /* 0x000000ffff097224 */ /* 0x000fce00078e0003 */
.L_x_2:
[----:B------:R-:W-:Y:S05]  /*0180*/  BSYNC.RECONVERGENT B0 ;  /* 0x0000000000007941 */ /* 0x000fea0003800200 */
.L_x_1:
[----:B------:R-:W0:Y:S02]  /*0190*/  LDC.64 R4, c[0x0][0x380] ;  /* 0x0000e000ff047b82 */ /* 0x000e240000000a00 */
[----:B0-----:R-:W-:-:S05]  /*01a0*/  IMAD.WIDE.U32 R2, R2, 0x4, R4 ;  /* 0x0000000402027825 */ /* 0x001fca00078e0004 */
[----:B------:R-:W-:Y:S01]  /*01b0*/  STG.E desc[UR6][R2.64], R9 ;  /* 0x0000000902007986 */ /* 0x000fe2000c101906 */
[----:B------:R-:W-:Y:S05]  /*01c0*/  EXIT ;  /* 0x000000000000794d */ /* 0x000fea0003800000 */
        .weak           $__internal_0_$__cuda_sm3x_div_rn_noftz_f32_slowpath
        .type           $__internal_0_$__cuda_sm3x_div_rn_noftz_f32_slowpath,@function
        .size           $__internal_0_$__cuda_sm3x_div_rn_noftz_f32_slowpath,(.L_x_16 - $__internal_0_$__cuda_sm3x_div_rn_noftz_f32_slowpath)
$__internal_0_$__cuda_sm3x_div_rn_noftz_f32_slowpath:
[--C-:B------:R-:W-:Y:S01]  /*01d0*/  SHF.R.U32.HI R5, RZ, 0x17, R3.reuse ;  /* 0x00000017ff057819 */ /* 0x100fe20000011603 */
[----:B------:R-:W-:Y:S01]  /*01e0*/  BSSY.RECONVERGENT B1, `(.L_x_3) ;  /* 0x0000064000017945 */ /* 0x000fe20003800200 */
[--C-:B------:R-:W-:Y:S01]  /*01f0*/  SHF.R.U32.HI R4, RZ, 0x17, R0.reuse ;  /* 0x00000017ff047819 */ /* 0x100fe20000011600 */
[----:B------:R-:W-:Y:S01]  /*0200*/  IMAD.MOV.U32 R6, RZ, RZ, R0 ;  /* 0x000000ffff067224 */ /* 0x000fe200078e0000 */
[----:B------:R-:W-:Y:S01]  /*0210*/  LOP3.LUT R5, R5, 0xff, RZ, 0xc0, !PT ;  /* 0x000000ff05057812 */ /* 0x000fe200078ec0ff */
[----:B------:R-:W-:Y:S01]  /*0220*/  IMAD.MOV.U32 R7, RZ, RZ, R3 ;  /* 0x000000ffff077224 */ /* 0x000fe200078e0003 */
[----:B------:R-:W-:-:S03]  /*0230*/  LOP3.LUT R4, R4, 0xff, RZ, 0xc0, !PT ;  /* 0x000000ff04047812 */ /* 0x000fc600078ec0ff */
[----:B------:R-:W-:Y:S02]  /*0240*/  VIADD R10, R5, 0xffffffff ;  /* 0xffffffff050a7836 */ /* 0x000fe40000000000 */
[----:B------:R-:W-:-:S03]  /*0250*/  VIADD R9, R4, 0xffffffff ;  /* 0xffffffff04097836 */ /* 0x000fc60000000000 */
[----:B------:R-:W-:-:S04]  /*0260*/  ISETP.GT.U32.AND P0, PT, R10, 0xfd, PT ;  /* 0x000000fd0a00780c */ /* 0x000fc80003f04070 */
[----:B------:R-:W-:-:S13]  /*0270*/  ISETP.GT.U32.OR P0, PT, R9, 0xfd, P0 ;  /* 0x000000fd0900780c */ /* 0x000fda0000704470 */
[----:B------:R-:W-:Y:S01]  /*0280*/  @!P0 IMAD.MOV.U32 R8, RZ, RZ, RZ ;  /* 0x000000ffff088224 */ /* 0x000fe200078e00ff */
[----:B------:R-:W-:Y:S06]  /*0290*/  @!P0 BRA `(.L_x_4) ;  /* 0x00000000005c8947 */ /* 0x000fec0003800000 */
[----:B------:R-:W-:Y:S02]  /*02a0*/  FSETP.GTU.FTZ.AND P0, PT, |R0|, +INF , PT ;  /* 0x7f8000000000780b */ /* 0x000fe40003f1c200 */
[----:B------:R-:W-:-:S04]  /*02b0*/  FSETP.GTU.FTZ.AND P1, PT, |R3|, +INF , PT ;  /* 0x7f8000000300780b */ /* 0x000fc80003f3c200 */
[----:B------:R-:W-:-:S13]  /*02c0*/  PLOP3.LUT P0, PT, P0, P1, PT, 0xf8, 0x8f ;  /* 0x00000000008f781c */ /* 0x000fda0000703f70 */
[----:B------:R-:W-:Y:S05]  /*02d0*/  @P0 BRA `(.L_x_5) ;  /* 0x00000004004c0947 */ /* 0x000fea0003800000 */
[----:B------:R-:W-:-:S13]  /*02e0*/  LOP3.LUT P0, RZ, R7, 0x7fffffff, R6, 0xc8, !PT ;  /* 0x7fffffff07ff7812 */ /* 0x000fda000780c806 */
[----:B------:R-:W-:Y:S05]  /*02f0*/  @!P0 BRA `(.L_x_6) ;  /* 0x00000004003c8947 */ /* 0x000fea0003800000 */
[C---:B------:R-:W-:Y:S02]  /*0300*/  FSETP.NEU.FTZ.AND P2, PT, |R0|.reuse, +INF , PT ;  /* 0x7f8000000000780b */ /* 0x040fe40003f5d200 */
[----:B------:R-:W-:Y:S02]  /*0310*/  FSETP.NEU.FTZ.AND P1, PT, |R3|, +INF , PT ;  /* 0x7f8000000300780b */ /* 0x000fe40003f3d200 */
[----:B------:R-:W-:-:S11]  /*0320*/  FSETP.NEU.FTZ.AND P0, PT, |R0|, +INF , PT ;  /* 0x7f8000000000780b */ /* 0x000fd60003f1d200 */
[----:B------:R-:W-:Y:S05]  /*0330*/  @!P1 BRA !P2, `(.L_x_6) ;  /* 0x00000004002c9947 */ /* 0x000fea0005000000 */
[----:B------:R-:W-:-:S04]  /*0340*/  LOP3.LUT P2, RZ, R6, 0x7fffffff, RZ, 0xc0, !PT ;  /* 0x7fffffff06ff7812 */ /* 0x000fc8000784c0ff */
[----:B------:R-:W-:-:S13]  /*0350*/  PLOP3.LUT P1, PT, P1, P2, PT, 0x2f, 0xf2 ;  /* 0x0000000000f2781c */ /* 0x000fda0000f24577 */
[----:B------:R-:W-:Y:S05]  /*0360*/  @P1 BRA `(.L_x_7) ;  /* 0x0000000400181947 */ /* 0x000fea0003800000 */
[----:B------:R-:W-:-:S04]  /*0370*/  LOP3.LUT P1, RZ, R7, 0x7fffffff, RZ, 0xc0, !PT ;  /* 0x7fffffff07ff7812 */ /* 0x000fc8000782c0ff */
[----:B------:R-:W-:-:S13]  /*0380*/  PLOP3.LUT P0, PT, P0, P1, PT, 0x2f, 0xf2 ;  /* 0x0000000000f2781c */ /* 0x000fda0000702577 */
[----:B------:R-:W-:Y:S05]  /*0390*/  @P0 BRA `(.L_x_8) ;  /* 0x0000000400000947 */ /* 0x000fea0003800000 */
[----:B------:R-:W-:Y:S02]  /*03a0*/  ISETP.GE.AND P0, PT, R9, RZ, PT ;  /* 0x000000ff0900720c */ /* 0x000fe40003f06270 */
[----:B------:R-:W-:-:S11]  /*03b0*/  ISETP.GE.AND P1, PT, R10, RZ, PT ;  /* 0x000000ff0a00720c */ /* 0x000fd60003f26270 */
[----:B------:R-:W-:Y:S02]  /*03c0*/  @P0 IMAD.MOV.U32 R8, RZ, RZ, RZ ;  /* 0x000000ffff080224 */ /* 0x000fe400078e00ff */
[----:B------:R-:W-:Y:S01]  /*03d0*/  @!P0 FFMA R6, R0, 1.84467440737095516160e+19, RZ ;  /* 0x5f80000000068823 */ /* 0x000fe200000000ff */
[----:B------:R-:W-:Y:S02]  /*03e0*/  @!P0 IMAD.MOV.U32 R8, RZ, RZ, -0x40 ;  /* 0xffffffc0ff088424 */ /* 0x000fe400078e00ff */
[----:B------:R-:W-:Y:S02]  /*03f0*/  @!P1 FFMA R7, R3, 1.84467440737095516160e+19, RZ ;  /* 0x5f80000003079823 */ /* 0x000fe400000000ff */
[----:B------:R-:W-:-:S07]  /*0400*/  @!P1 VIADD R8, R8, 0x40 ;  /* 0x0000004008089836 */ /* 0x000fce0000000000 */
.L_x_4:
[----:B------:R-:W-:Y:S01]  /*0410*/  LEA R0, R5, 0xc0800000, 0x17 ;  /* 0xc080000005007811 */ /* 0x000fe200078eb8ff */
[----:B------:R-:W-:Y:S01]  /*0420*/  VIADD R4, R4, 0xffffff81 ;  /* 0xffffff8104047836 */ /* 0x000fe20000000000 */
[----:B------:R-:W-:Y:S03]  /*0430*/  BSSY.RECONVERGENT B2, `(.L_x_9) ;  /* 0x0000035000027945 */ /* 0x000fe60003800200 */
[----:B------:R-:W-:Y:S01]  /*0440*/  IMAD.IADD R7, R7, 0x1, -R0 ;  /* 0x0000000107077824 */ /* 0x000fe200078e0a00 */
[C---:B------:R-:W-:Y:S01]  /*0450*/  IADD3 R5, PT, PT, R4.reuse, 0x7f, -R5 ;  /* 0x0000007f04057810 */ /* 0x040fe20007ffe805 */
[----:B------:R-:W-:Y:S02]  /*0460*/  IMAD R0, R4, -0x800000, R6 ;  /* 0xff80000004007824 */ /* 0x000fe400078e0206 */
[----:B------:R-:W0:Y:S01]  /*0470*/  MUFU.RCP R3, R7 ;  /* 0x0000000700037308 */ /* 0x000e220000001000 */
[----:B------:R-:W-:Y:S01]  /*0480*/  FADD.FTZ R9, -R7, -RZ ;  /* 0x800000ff07097221 */ /* 0x000fe20000010100 */
[----:B------:R-:W-:-:S03]  /*0490*/  IMAD.IADD R5, R5, 0x1, R8 ;  /* 0x0000000105057824 */ /* 0x000fc600078e0208 */
[----:B0-----:R-:W-:-:S04]  /*04a0*/  FFMA R10, R3, R9, 1 ;  /* 0x3f800000030a7423 */ /* 0x001fc80000000009 */
[----:B------:R-:W-:-:S04]  /*04b0*/  FFMA R10, R3, R10, R3 ;  /* 0x0000000a030a7223 */ /* 0x000fc80000000003 */
[----:B------:R-:W-:-:S04]  /*04c0*/  FFMA R3, R0, R10, RZ ;  /* 0x0000000a00037223 */ /* 0x000fc800000000ff */
[----:B------:R-:W-:-:S04]  /*04d0*/  FFMA R6, R9, R3, R0 ;  /* 0x0000000309067223 */ /* 0x000fc80000000000 */
[----:B------:R-:W-:-:S04]  /*04e0*/  FFMA R13, R10, R6, R3 ;  /* 0x000000060a0d7223 */ /* 0x000fc80000000003 */
[----:B------:R-:W-:-:S04]  /*04f0*/  FFMA R6, R9, R13, R0 ;  /* 0x0000000d09067223 */ /* 0x000fc80000000000 */
[----:B------:R-:W-:-:S05]  /*0500*/  FFMA R3, R10, R6, R13 ;  /* 0x000000060a037223 */ /* 0x000fca000000000d */
[----:B------:R-:W-:-:S04]  /*0510*/  SHF.R.U32.HI R0, RZ, 0x17, R3 ;  /* 0x00000017ff007819 */ /* 0x000fc80000011603 */
[----:B------:R-:W-:-:S05]  /*0520*/  LOP3.LUT R0, R0, 0xff, RZ, 0xc0, !PT ;  /* 0x000000ff00007812 */ /* 0x000fca00078ec0ff */
[----:B------:R-:W-:-:S04]  /*0530*/  IMAD.IADD R8, R0, 0x1, R5 ;  /* 0x0000000100087824 */ /* 0x000fc800078e0205 */
[----:B------:R-:W-:-:S05]  /*0540*/  VIADD R0, R8, 0xffffffff ;  /* 0xffffffff08007836 */ /* 0x000fca0000000000 */
[----:B------:R-:W-:-:S13]  /*0550*/  ISETP.GE.U32.AND P0, PT, R0, 0xfe, PT ;  /* 0x000000fe0000780c */ /* 0x000fda0003f06070 */
[----:B------:R-:W-:Y:S05]  /*0560*/  @!P0 BRA `(.L_x_10) ;  /* 0x0000000000808947 */ /* 0x000fea0003800000 */
[----:B------:R-:W-:-:S13]  /*0570*/  ISETP.GT.AND P0, PT, R8, 0xfe, PT ;  /* 0x000000fe0800780c */ /* 0x000fda0003f04270 */
[----:B------:R-:W-:Y:S05]  /*0580*/  @P0 BRA `(.L_x_11) ;  /* 0x00000000006c0947 */ /* 0x000fea0003800000 */
[----:B------:R-:W-:-:S13]  /*0590*/  ISETP.GE.AND P0, PT, R8, 0x1, PT ;  /* 0x000000010800780c */ /* 0x000fda0003f06270 */
[----:B------:R-:W-:Y:S05]  /*05a0*/  @P0 BRA `(.L_x_12) ;  /* 0x0000000000740947 */ /* 0x000fea0003800000 */
[----:B------:R-:W-:Y:S02]  /*05b0*/  ISETP.GE.AND P0, PT, R8, -0x18, PT ;  /* 0xffffffe80800780c */ /* 0x000fe40003f06270 */
[----:B------:R-:W-:-:S11]  /*05c0*/  LOP3.LUT R3, R3, 0x80000000, RZ, 0xc0, !PT ;  /* 0x8000000003037812 */ /* 0x000fd600078ec0ff */
[----:B------:R-:W-:Y:S05]  /*05d0*/  @!P0 BRA `(.L_x_12) ;  /* 0x0000000000688947 */ /* 0x000fea0003800000 */
[-CC-:B------:R-:W-:Y:S01]  /*05e0*/  FFMA.RZ R0, R10, R6.reuse, R13.reuse ;  /* 0x000000060a007223 */ /* 0x180fe2000000c00d */
[----:B------:R-:W-:Y:S02]  /*05f0*/  VIADD R7, R8, 0x20 ;  /* 0x0000002008077836 */ /* 0x000fe40000000000 */
[-CC-:B------:R-:W-:Y:S01]  /*0600*/  FFMA.RM R5, R10, R6.reuse, R13.reuse ;  /* 0x000000060a057223 */ /* 0x180fe2000000400d */
[----:B------:R-:W-:Y:S02]  /*0610*/  ISETP.NE.AND P2, PT, R8, RZ, PT ;  /* 0x000000ff0800720c */ /* 0x000fe40003f45270 */
[----:B------:R-:W-:Y:S01]  /*0620*/  LOP3.LUT R4, R0, 0x7fffff, RZ, 0xc0, !PT ;  /* 0x007fffff00047812 */ /* 0x000fe200078ec0ff */
[----:B------:R-:W-:Y:S01]  /*0630*/  FFMA.RP R0, R10, R6, R13 ;  /* 0x000000060a007223 */ /* 0x000fe2000000800d */
[----:B------:R-:W-:Y:S01]  /*0640*/  IMAD.MOV R6, RZ, RZ, -R8 ;  /* 0x000000ffff067224 */ /* 0x000fe200078e0a08 */
[----:B------:R-:W-:Y:S02]  /*0650*/  ISETP.NE.AND P1, PT, R8, RZ, PT ;  /* 0x000000ff0800720c */ /* 0x000fe40003f25270 */
[----:B------:R-:W-:-:S02]  /*0660*/  LOP3.LUT R4, R4, 0x800000, RZ, 0xfc, !PT ;  /* 0x0080000004047812 */ /* 0x000fc400078efcff */
[----:B------:R-:W-:Y:S02]  /*0670*/  FSETP.NEU.FTZ.AND P0, PT, R0, R5, PT ;  /* 0x000000050000720b */ /* 0x000fe40003f1d000 */
[----:B------:R-:W-:Y:S02]  /*0680*/  SHF.L.U32 R7, R4, R7, RZ ;  /* 0x0000000704077219 */ /* 0x000fe400000006ff */
[----:B------:R-:W-:Y:S02]  /*0690*/  SEL R5, R6, RZ, P2 ;  /* 0x000000ff06057207 */ /* 0x000fe40001000000 */
[----:B------:R-:W-:Y:S02]  /*06a0*/  ISETP.NE.AND P1, PT, R7, RZ, P1 ;  /* 0x000000ff0700720c */ /* 0x000fe40000f25270 */
[----:B------:R-:W-:Y:S02]  /*06b0*/  SHF.R.U32.HI R5, RZ, R5, R4 ;  /* 0x00000005ff057219 */ /* 0x000fe40000011604 */
[----:B------:R-:W-:-:S02]  /*06c0*/  PLOP3.LUT P0, PT, P0, P1, PT, 0xf8, 0x8f ;  /* 0x00000000008f781c */ /* 0x000fc40000703f70 */
[----:B------:R-:W-:Y:S02]  /*06d0*/  SHF.R.U32.HI R7, RZ, 0x1, R5 ;  /* 0x00000001ff077819 */ /* 0x000fe40000011605 */
[----:B------:R-:W-:-:S04]  /*06e0*/  SEL R0, RZ, 0x1, !P0 ;  /* 0x00000001ff007807 */ /* 0x000fc80004000000 */
[----:B------:R-:W-:-:S04]  /*06f0*/  LOP3.LUT R0, R0, 0x1, R7, 0xf8, !PT ;  /* 0x0000000100007812 */ /* 0x000fc800078ef807 */
[----:B------:R-:W-:-:S05]  /*0700*/  LOP3.LUT R0, R0, R5, RZ, 0xc0, !PT ;  /* 0x0000000500007212 */ /* 0x000fca00078ec0ff */
[----:B------:R-:W-:-:S05]  /*0710*/  IMAD.IADD R0, R7, 0x1, R0 ;  /* 0x0000000107007824 */ /* 0x000fca00078e0200 */
[----:B------:R-:W-:Y:S01]  /*0720*/  LOP3.LUT R3, R0, R3, RZ, 0xfc, !PT ;  /* 0x0000000300037212 */ /* 0x000fe200078efcff */
[----:B------:R-:W-:Y:S06]  /*0730*/  BRA `(.L_x_12) ;  /* 0x0000000000107947 */ /* 0x000fec0003800000 */
.L_x_11:
[----:B------:R-:W-:-:S04]  /*0740*/  LOP3.LUT R3, R3, 0x80000000, RZ, 0xc0, !PT ;  /* 0x8000000003037812 */ /* 0x000fc800078ec0ff */
[----:B------:R-:W-:Y:S01]  /*0750*/  LOP3.LUT R3, R3, 0x7f800000, RZ, 0xfc, !PT ;  /* 0x7f80000003037812 */ /* 0x000fe200078efcff */
[----:B------:R-:W-:Y:S06]  /*0760*/  BRA `(.L_x_12) ;  /* 0x0000000000047947 */ /* 0x000fec0003800000 */
.L_x_10:
[----:B------:R-:W-:-:S07]  /*0770*/  IMAD R3, R5, 0x800000, R3 ;  /* 0x0080000005037824 */ /* 0x000fce00078e0203 */
.L_x_12:
[----:B------:R-:W-:Y:S05]  /*0780*/  BSYNC.RECONVERGENT B2 ;  /* 0x0000000000027941 */ /* 0x000fea0003800200 */
.L_x_9:
[----:B------:R-:W-:Y:S05]  /*0790*/  BRA `(.L_x_13) ;  /* 0x0000000000207947 */ /* 0x000fea0003800000 */
.L_x_8:
[----:B------:R-:W-:-:S04]  /*07a0*/  LOP3.LUT R3, R7, 0x80000000, R6, 0x48, !PT ;  /* 0x8000000007037812 */ /* 0x000fc800078e4806 */
[----:B------:R-:W-:Y:S01]  /*07b0*/  LOP3.LUT R3, R3, 0x7f800000, RZ, 0xfc, !PT ;  /* 0x7f80000003037812 */ /* 0x000fe200078efcff */
[----:B------:R-:W-:Y:S06]  /*07c0*/  BRA `(.L_x_13) ;  /* 0x0000000000147947 */ /* 0x000fec0003800000 */
.L_x_7:
[----:B------:R-:W-:Y:S01]  /*07d0*/  LOP3.LUT R3, R7, 0x80000000, R6, 0x48, !PT ;  /* 0x8000000007037812 */ /* 0x000fe200078e4806 */
[----:B------:R-:W-:Y:S06]  /*07e0*/  BRA `(.L_x_13) ;  /* 0x00000000000c7947 */ /* 0x000fec0003800000 */
.L_x_6:
[----:B------:R-:W0:Y:S01]  /*07f0*/  MUFU.RSQ R3, -QNAN ;  /* 0xffc0000000037908 */ /* 0x000e220000001400 */
[----:B------:R-:W-:Y:S05]  /*0800*/  BRA `(.L_x_13) ;  /* 0x0000000000047947 */ /* 0x000fea0003800000 */
.L_x_5:
[----:B------:R-:W-:-:S07]  /*0810*/  FADD.FTZ R3, R0, R3 ;  /* 0x0000000300037221 */ /* 0x000fce0000010000 */
.L_x_13:
[----:B------:R-:W-:Y:S05]  /*0820*/  BSYNC.RECONVERGENT B1 ;  /* 0x0000000000017941 */ /* 0x000fea0003800200 */
.L_x_3:
[----:B------:R-:W-:Y:S02]  /*0830*/  IMAD.MOV.U32 R4, RZ, RZ, R11 ;  /* 0x000000ffff047224 */ /* 0x000fe400078e000b */
[----:B------:R-:W-:-:S04]  /*0840*/  IMAD.MOV.U32 R5, RZ, RZ, 0x0 ;  /* 0x00000000ff057424 */ /* 0x000fc800078e00ff */
[----:B0-----:R-:W-:Y:S05]  /*0850*/  RET.REL.NODEC R4 `(default_function_kernel) ;  /* 0xfffffff404e87950 */ /* 0x001fea0003c3ffff */
.L_x_14:
        /* <DEDUP_REMOVED lines=10> */
.L_x_16:


//--------------------- .text.default_function_kernel_1 --------------------------
	.section	.text.default_function_kernel_1,"ax",@progbits
	.align	128
        .global         default_function_kernel_1
        .type           default_function_kernel_1,@function
        .size           default_function_kernel_1,(.L_x_19 - default_function_kernel_1)
        .other          default_function_kernel_1,@"STO_CUDA_ENTRY STV_DEFAULT"
default_function_kernel_1:
.text.default_function_kernel_1:
[----:B------:R-:W-:Y:S01]  /*0000*/  LDC R1, c[0x0][0x37c] ;  /* 0x0000df00ff017b82 */ /* 0x000fe20000000800 */
[----:B------:R-:W0:Y:S07]  /*0010*/  S2R R9, SR_CTAID.X ;  /* 0x0000000000097919 */ /* 0x000e2e0000002500 */
[----:B------:R-:W1:Y:S01]  /*0020*/  LDC.64 R2, c[0x0][0x388] ;  /* 0x0000e200ff027b82 */ /* 0x000e620000000a00 */
[----:B------:R-:W2:Y:S01]  /*0030*/  LDCU.64 UR4, c[0x0][0x358] ;  /* 0x00006b00ff0477ac */ /* 0x000ea20008000a00 */
[----:B------:R-:W0:Y:S06]  /*0040*/  S2R R0, SR_TID.X ;  /* 0x0000000000007919 */ /* 0x000e2c0000002100 */
[----:B------:R-:W3:Y:S08]  /*0050*/  LDC.64 R4, c[0x0][0x390] ;  /* 0x0000e400ff047b82 */ /* 0x000ef00000000a00 */
[----:B------:R-:W4:Y:S01]  /*0060*/  LDC.64 R6, c[0x0][0x380] ;  /* 0x0000e000ff067b82 */ /* 0x000f220000000a00 */
[----:B0-----:R-:W-:-:S04]  /*0070*/  IMAD R9, R9, 0x24, R0 ;  /* 0x0000002409097824 */ /* 0x001fc800078e0200 */
[----:B-1----:R-:W-:-:S04]  /*0080*/  IMAD.WIDE.U32 R2, R9, 0x4, R2 ;  /* 0x0000000409027825 */ /* 0x002fc800078e0002 */
[C---:B---3--:R-:W-:Y:S02]  /*0090*/  IMAD.WIDE.U32 R4, R9.reuse, 0x4, R4 ;  /* 0x0000000409047825 */ /* 0x048fe400078e0004 */
[----:B--2---:R-:W2:Y:S04]  /*00a0*/  LDG.E.CONSTANT R2, desc[UR4][R2.64] ;  /* 0x0000000402027981 */ /* 0x004ea8000c1e9900 */
[----:B------:R-:W2:Y:S01]  /*00b0*/  LDG.E.CONSTANT R5, desc[UR4][R4.64] ;  /* 0x0000000404057981 */ /* 0x000ea2000c1e9900 */
[----:B----4-:R-:W-:-:S04]  /*00c0*/  IMAD.WIDE.U32 R6, R9, 0x4, R6 ;  /* 0x0000000409067825 */ /* 0x010fc800078e0006 */
[----:B--2---:R-:W-:-:S04]  /*00d0*/  FADD R11, R2, -R5 ;  /* 0x80000005020b7221 */ /* 0x004fc80000000000 */
[----:B------:R-:W-:-:S04]  /*00e0*/  FADD R11, R2, R11 ;  /* 0x0000000b020b7221 */ /* 0x000fc80000000000 */
[----:B------:R-:W-:-:S05]  /*00f0*/  FMUL R11, R2, R11 ;  /* 0x0000000b020b7220 */ /* 0x000fca0000400000 */
[----:B------:R-:W-:Y:S01]  /*0100*/  STG.E desc[UR4][R6.64], R11 ;  /* 0x0000000b06007986 */ /* 0x000fe2000c101904 */
[----:B------:R-:W-:Y:S05]  /*0110*/  EXIT ;  /* 0x000000000000794d */ /* 0x000fea0003800000 */
.L_x_15:
        /* <DEDUP_REMOVED lines=14> */
.L_x_19:


//--------------------- .nv.shared.reserved.0     --------------------------
	.section	.nv.shared.reserved.0,"aw",@nobits
	.weak		__nv_reservedSMEM_offset_0_alias
	.size		__nv_reservedSMEM_offset_0_alias, 0, 64
	.other		__nv_reservedSMEM_offset_0_alias,@"STO_CUDA_RESERVED_SHARED STV_DEFAULT"
__nv_reservedSMEM_offset_0_alias:
	.zero		0
	.zero		64


//--------------------- .nv.constant0.default_function_kernel_2 --------------------------
	.section	.nv.constant0.default_function_kernel_2,"a",@progbits
	.sectionflags	@""
	.align	4
.nv.constant0.default_function_kernel_2:
	.zero		920


//--------------------- .nv.constant0.default_function_kernel --------------------------
	.section	.nv.constant0.default_function_kernel,"a",@progbits
	.sectionflags	@""
	.align	4
.nv.constant0.default_function_kernel:
	.zero		920


//--------------------- .nv.constant0.default_function_kernel_1 --------------------------
	.section	.nv.constant0.default_function_kernel_1,"a",@progbits
	.sectionflags	@""
	.align	4
.nv.constant0.default_function_kernel_1:
	.zero		920


//--------------------- SYMBOLS --------------------------

	.type		.nv.reservedSmem.offset0,@object
	.size		.nv.reservedSmem.offset0,0x4
